	.headerflags	@"EF_CUDA_TEXMODE_UNIFIED EF_CUDA_64BIT_ADDRESS EF_CUDA_ACCELERATORS EF_CUDA_SM90 EF_CUDA_VIRTUAL_SM(EF_CUDA_SM90)"
	.elftype	@"ET_EXEC"


//--------------------- .nv.info                  --------------------------
	.section	.nv.info,"",@"SHT_CUDA_INFO"
	.align	4


	//----- nvinfo : EIATTR_REGCOUNT
	.align		4
        /*0000*/ 	.byte	0x04, 0x2f
        /*0002*/ 	.short	(.L_3 - .L_2)
	.align		4
.L_2:
        /*0004*/ 	.word	index@(triton_poi_fused__native_batch_norm_legit_no_training_add_relu_9)
        /*0008*/ 	.word	0x00000027


	//----- nvinfo : EIATTR_MIN_STACK_SIZE
	.align		4
.L_3:
        /*000c*/ 	.byte	0x04, 0x12
        /*000e*/ 	.short	(.L_5 - .L_4)
	.align		4
.L_4:
        /*0010*/ 	.word	index@(triton_poi_fused__native_batch_norm_legit_no_training_add_relu_9)
        /*0014*/ 	.word	0x00000000


	//----- nvinfo : EIATTR_FRAME_SIZE
	.align		4
.L_5:
        /*0018*/ 	.byte	0x04, 0x11
        /*001a*/ 	.short	(.L_7 - .L_6)
	.align		4
.L_6:
        /*001c*/ 	.word	index@(triton_poi_fused__native_batch_norm_legit_no_training_add_relu_9)
        /*0020*/ 	.word	0x00000000


	//----- nvinfo : EIATTR_MIN_STACK_SIZE
	.align		4
.L_7:
        /*0024*/ 	.byte	0x04, 0x12
        /*0026*/ 	.short	(.L_9 - .L_8)
	.align		4
.L_8:
        /*0028*/ 	.word	index@(triton_poi_fused__native_batch_norm_legit_no_training_add_relu_9)
        /*002c*/ 	.word	0x00000000
.L_9:


//--------------------- .nv.info.triton_poi_fused__native_batch_norm_legit_no_training_add_relu_9 --------------------------
	.section	.nv.info.triton_poi_fused__native_batch_norm_legit_no_training_add_relu_9,"",@"SHT_CUDA_INFO"
	.sectionflags	@""
	.align	4


	//----- nvinfo : EIATTR_CUDA_API_VERSION
	.align		4
        /*0000*/ 	.byte	0x04, 0x37
        /*0002*/ 	.short	(.L_11 - .L_10)
.L_10:
        /*0004*/ 	.word	0x0000007c


	//----- nvinfo : EIATTR_KPARAM_INFO
	.align		4
.L_11:
        /*0008*/ 	.byte	0x04, 0x17
        /*000a*/ 	.short	(.L_13 - .L_12)
.L_12:
        /*000c*/ 	.word	0x00000000
        /*0010*/ 	.short	0x0007
        /*0012*/ 	.short	0x0038
        /*0014*/ 	.byte	0x00, 0xf0, 0x11, 0x00


	//----- nvinfo : EIATTR_KPARAM_INFO
	.align		4
.L_13:
        /*0018*/ 	.byte	0x04, 0x17
        /*001a*/ 	.short	(.L_15 - .L_14)
.L_14:
        /*001c*/ 	.word	0x00000000
        /*0020*/ 	.short	0x0006
        /*0022*/ 	.short	0x0030
        /*0024*/ 	.byte	0x00, 0xf4, 0x21, 0x00


	//----- nvinfo : EIATTR_KPARAM_INFO
	.align		4
.L_15:
        /*0028*/ 	.byte	0x04, 0x17
        /*002a*/ 	.short	(.L_17 - .L_16)
.L_16:
        /*002c*/ 	.word	0x00000000
        /*0030*/ 	.short	0x0005
        /*0032*/ 	.short	0x0028
        /*0034*/ 	.byte	0x00, 0xf4, 0x21, 0x00


	//----- nvinfo : EIATTR_KPARAM_INFO
	.align		4
.L_17:
        /*0038*/ 	.byte	0x04, 0x17
        /*003a*/ 	.short	(.L_19 - .L_18)
.L_18:
        /*003c*/ 	.word	0x00000000
        /*0040*/ 	.short	0x0004
        /*0042*/ 	.short	0x0020
        /*0044*/ 	.byte	0x00, 0xf4, 0x21, 0x00


	//----- nvinfo : EIATTR_KPARAM_INFO
	.align		4
.L_19:
        /*0048*/ 	.byte	0x04, 0x17
        /*004a*/ 	.short	(.L_21 - .L_20)
.L_20:
        /*004c*/ 	.word	0x00000000
        /*0050*/ 	.short	0x0003
        /*0052*/ 	.short	0x0018
        /*0054*/ 	.byte	0x00, 0xf4, 0x21, 0x00


	//----- nvinfo : EIATTR_KPARAM_INFO
	.align		4
.L_21:
        /*0058*/ 	.byte	0x04, 0x17
        /*005a*/ 	.short	(.L_23 - .L_22)
.L_22:
        /*005c*/ 	.word	0x00000000
        /*0060*/ 	.short	0x0002
        /*0062*/ 	.short	0x0010
        /*0064*/ 	.byte	0x00, 0xf4, 0x21, 0x00


	//----- nvinfo : EIATTR_KPARAM_INFO
	.align		4
.L_23:
        /*0068*/ 	.byte	0x04, 0x17
        /*006a*/ 	.short	(.L_25 - .L_24)
.L_24:
        /*006c*/ 	.word	0x00000000
        /*0070*/ 	.short	0x0001
        /*0072*/ 	.short	0x0008
        /*0074*/ 	.byte	0x00, 0xf4, 0x21, 0x00


	//----- nvinfo : EIATTR_KPARAM_INFO
	.align		4
.L_25:
        /*0078*/ 	.byte	0x04, 0x17
        /*007a*/ 	.short	(.L_27 - .L_26)
.L_26:
        /*007c*/ 	.word	0x00000000
        /*0080*/ 	.short	0x0000
        /*0082*/ 	.short	0x0000
        /*0084*/ 	.byte	0x00, 0xf4, 0x21, 0x00


	//----- nvinfo : EIATTR_SPARSE_MMA_MASK
	.align		4
.L_27:
        /*0088*/ 	.byte	0x03, 0x50
        /*008a*/ 	.short	0x0000


	//----- nvinfo : EIATTR_MAXREG_COUNT
	.align		4
        /*008c*/ 	.byte	0x03, 0x1b
        /*008e*/ 	.short	0x00ff


	//----- nvinfo : EIATTR_EXIT_INSTR_OFFSETS
	.align		4
        /*0090*/ 	.byte	0x04, 0x1c
        /*0092*/ 	.short	(.L_29 - .L_28)


	//   ....[0]....
.L_28:
        /*0094*/ 	.word	0x000007d0


	//----- nvinfo : EIATTR_REQNTID
	.align		4
.L_29:
        /*0098*/ 	.byte	0x04, 0x10
        /*009a*/ 	.short	(.L_31 - .L_30)
.L_30:
        /*009c*/ 	.word	0x00000080
        /*00a0*/ 	.word	0x00000001
        /*00a4*/ 	.word	0x00000001


	//----- nvinfo : EIATTR_CBANK_PARAM_SIZE
	.align		4
.L_31:
        /*00a8*/ 	.byte	0x03, 0x19
        /*00aa*/ 	.short	0x003c


	//----- nvinfo : EIATTR_PARAM_CBANK
	.align		4
        /*00ac*/ 	.byte	0x04, 0x0a
        /*00ae*/ 	.short	(.L_33 - .L_32)
	.align		4
.L_32:
        /*00b0*/ 	.word	index@(.nv.constant0.triton_poi_fused__native_batch_norm_legit_no_training_add_relu_9)
        /*00b4*/ 	.short	0x0210
        /*00b6*/ 	.short	0x003c


	//----- nvinfo : EIATTR_SW_WAR
	.align		4
.L_33:
        /*00b8*/ 	.byte	0x04, 0x36
        /*00ba*/ 	.short	(.L_35 - .L_34)
.L_34:
        /*00bc*/ 	.word	0x00000008
.L_35:


//--------------------- .nv.callgraph             --------------------------
	.section	.nv.callgraph,"",@"SHT_CUDA_CALLGRAPH"
	.align	4
	.sectionentsize	8
	.align		4
        /*0000*/ 	.word	0x00000000
	.align		4
        /*0004*/ 	.word	0xffffffff
	.align		4
        /*0008*/ 	.word	0x00000000
	.align		4
        /*000c*/ 	.word	0xfffffffe
	.align		4
        /*0010*/ 	.word	0x00000000
	.align		4
        /*0014*/ 	.word	0xfffffffd
	.align		4
        /*0018*/ 	.word	0x00000000
	.align		4
        /*001c*/ 	.word	0xfffffffc


//--------------------- .nv.constant4             --------------------------
	.section	.nv.constant4,"a",@progbits
	.align	8
	.align		8
.nv.constant4:
        /*0000*/ 	.dword	_$_str
	.align		8
        /*0008*/ 	.dword	_$_str_$_2


//--------------------- .text.triton_poi_fused__native_batch_norm_legit_no_training_add_relu_9 --------------------------
	.section	.text.triton_poi_fused__native_batch_norm_legit_no_training_add_relu_9,"ax",@progbits
	.align	128
        .global         triton_poi_fused__native_batch_norm_legit_no_training_add_relu_9
        .type           triton_poi_fused__native_batch_norm_legit_no_training_add_relu_9,@function
        .size           triton_poi_fused__native_batch_norm_legit_no_training_add_relu_9,(.L_x_1 - triton_poi_fused__native_batch_norm_legit_no_training_add_relu_9)
        .other          triton_poi_fused__native_batch_norm_legit_no_training_add_relu_9,@"STO_CUDA_ENTRY STV_DEFAULT"
triton_poi_fused__native_batch_norm_legit_no_training_add_relu_9:
.text.triton_poi_fused__native_batch_norm_legit_no_training_add_relu_9:
[----:B------:R-:W-:Y:S01]  /*0000*/  LDC R1, c[0x0][0x28] ;  /* 0x00000a00ff017b82 */ /* 0x000fe20000000800 */
[----:B------:R-:W1:Y:S07]  /*0010*/  S2R R0, SR_TID.X ;  /* 0x0000000000007919 */ /* 0x000e6e0000002100 */
[----:B------:R-:W2:Y:S01]  /*0020*/  LDC.64 R4, c[0x0][0x220] ;  /* 0x00008800ff047b82 */ /* 0x000ea20000000a00 */
[----:B------:R-:W-:Y:S01]  /*0030*/  ULDC.64 UR4, c[0x0][0x208] ;  /* 0x0000820000047ab9 */ /* 0x000fe20000000a00 */
[----:B------:R-:W3:Y:S06]  /*0040*/  S2R R7, SR_CTAID.X ;  /* 0x0000000000077919 */ /* 0x000eec0000002500 */
[----:B------:R-:W4:Y:S08]  /*0050*/  LDC.64 R8, c[0x0][0x218] ;  /* 0x00008600ff087b82 */ /* 0x000f300000000a00 */
[----:B------:R-:W5:Y:S08]  /*0060*/  LDC.64 R20, c[0x0][0x210] ;  /* 0x00008400ff147b82 */ /* 0x000f700000000a00 */
[----:B------:R-:W5:Y:S01]  /*0070*/  LDC.64 R12, c[0x0][0x228] ;  /* 0x00008a00ff0c7b82 */ /* 0x000f620000000a00 */
[----:B-1----:R-:W-:-:S07]  /*0080*/  SHF.L.U32 R0, R0, 0x2, RZ ;  /* 0x0000000200007819 */ /* 0x002fce00000006ff */
[----:B------:R-:W1:Y:S01]  /*0090*/  LDC.64 R16, c[0x0][0x230] ;  /* 0x00008c00ff107b82 */ /* 0x000e620000000a00 */
[----:B---3--:R-:W-:Y:S02]  /*00a0*/  SHF.R.S32.HI R3, RZ, 0x15, R7 ;  /* 0x00000015ff037819 */ /* 0x008fe40000011407 */
[----:B------:R-:W-:Y:S02]  /*00b0*/  LOP3.LUT R0, R0, 0x1fc, RZ, 0xc0, !PT ;  /* 0x000001fc00007812 */ /* 0x000fe400078ec0ff */
[----:B------:R-:W-:Y:S01]  /*00c0*/  SGXT R3, R3, 0x1 ;  /* 0x000000010303781a */ /* 0x000fe20000000200 */
[----:B------:R-:W-:Y:S01]  /*00d0*/  HFMA2.MMA R2, -RZ, RZ, 1.625, 0 ;  /* 0x3e800000ff027435 */ /* 0x000fe200000001ff */
[----:B------:R-:W-:Y:S01]  /*00e0*/  LEA R0, R7, R0, 0xa ;  /* 0x0000000007007211 */ /* 0x000fe200078e50ff */
[----:B------:R-:W3:Y:S03]  /*00f0*/  LDC.64 R24, c[0x0][0x238] ;  /* 0x00008e00ff187b82 */ /* 0x000ee60000000a00 */
[----:B------:R-:W-:-:S04]  /*0100*/  LEA.HI R3, R3, R0, RZ, 0x5 ;  /* 0x0000000003037211 */ /* 0x000fc800078f28ff */
[----:B------:R-:W-:-:S04]  /*0110*/  LOP3.LUT R3, R3, 0xffffffe0, RZ, 0xc0, !PT ;  /* 0xffffffe003037812 */ /* 0x000fc800078ec0ff */
[----:B------:R-:W-:-:S05]  /*0120*/  IADD3 R3, R0, -R3, RZ ;  /* 0x8000000300037210 */ /* 0x000fca0007ffe0ff */
[----:B--2---:R-:W-:-:S06]  /*0130*/  IMAD.WIDE R4, R3, 0x4, R4 ;  /* 0x0000000403047825 */ /* 0x004fcc00078e0204 */
[----:B------:R-:W2:Y:S01]  /*0140*/  LDG.E.EL.128 R4, desc[UR4][R4.64] ;  /* 0x0000000404047981 */ /* 0x000ea2000c2e1d00 */
[----:B----4-:R-:W-:-:S04]  /*0150*/  IMAD.WIDE R8, R3, 0x4, R8 ;  /* 0x0000000403087825 */ /* 0x010fc800078e0208 */
[----:B-----5:R-:W-:Y:S02]  /*0160*/  IMAD.WIDE R20, R0, 0x4, R20 ;  /* 0x0000000400147825 */ /* 0x020fe400078e0214 */
[----:B------:R-:W4:Y:S02]  /*0170*/  LDG.E.EL.128 R8, desc[UR4][R8.64] ;  /* 0x0000000408087981 */ /* 0x000f24000c2e1d00 */
[C---:B0-----:R-:W-:Y:S02]  /*0180*/  IMAD.WIDE R12, R3.reuse, 0x4, R12 ;  /* 0x00000004030c7825 */ /* 0x041fe400078e020c */
[----:B------:R-:W4:Y:S02]  /*0190*/  LDG.E.128 R28, desc[UR4][R20.64+0x800] ;  /* 0x00080004141c7981 */ /* 0x000f24000c1e1d00 */
[----:B-1----:R-:W-:Y:S02]  /*01a0*/  IMAD.WIDE R16, R3, 0x4, R16 ;  /* 0x0000000403107825 */ /* 0x002fe400078e0210 */
[----:B------:R-:W5:Y:S02]  /*01b0*/  LDG.E.128 R32, desc[UR4][R20.64] ;  /* 0x0000000414207981 */ /* 0x000f64000c1e1d00 */
[----:B--2---:R-:W-:Y:S01]  /*01c0*/  FADD R7, R7, 9.9999997473787516356e-06 ;  /* 0x3727c5ac07077421 */ /* 0x004fe20000000000 */
[----:B------:R-:W-:-:S04]  /*01d0*/  FADD R6, R6, 9.9999997473787516356e-06 ;  /* 0x3727c5ac06067421 */ /* 0x000fc80000000000 */
[----:B------:R-:W0:Y:S08]  /*01e0*/  MUFU.SQRT R14, R6 ;  /* 0x00000006000e7308 */ /* 0x000e300000002000 */
[----:B------:R-:W1:Y:S01]  /*01f0*/  MUFU.SQRT R7, R7 ;  /* 0x0000000700077308 */ /* 0x000e620000002000 */
[C---:B0-----:R-:W-:Y:S02]  /*0200*/  FSETP.GT.AND P0, PT, R14.reuse, 8.50705917302346158658e+37, PT ;  /* 0x7e8000000e00780b */ /* 0x041fe40003f04000 */
[----:B------:R-:W-:-:S02]  /*0210*/  FSETP.GEU.AND P2, PT, R14, 1.175494350822287508e-38, PT ;  /* 0x008000000e00780b */ /* 0x000fc40003f4e000 */
[C---:B-1----:R-:W-:Y:S02]  /*0220*/  FSETP.GT.AND P1, PT, R7.reuse, 8.50705917302346158658e+37, PT ;  /* 0x7e8000000700780b */ /* 0x042fe40003f24000 */
[----:B------:R-:W-:-:S07]  /*0230*/  FSETP.GEU.AND P3, PT, R7, 1.175494350822287508e-38, PT ;  /* 0x008000000700780b */ /* 0x000fce0003f6e000 */
[----:B------:R-:W-:-:S04]  /*0240*/  @P0 FMUL R14, R14, 0.25 ;  /* 0x3e8000000e0e0820 */ /* 0x000fc80000400000 */
[----:B------:R-:W-:Y:S01]  /*0250*/  @P1 FMUL R7, R7, 0.25 ;  /* 0x3e80000007071820 */ /* 0x000fe20000400000 */
[----:B------:R-:W-:-:S03]  /*0260*/  @!P2 FMUL R14, R14, 16777216 ;  /* 0x4b8000000e0ea820 */ /* 0x000fc60000400000 */
[----:B------:R-:W-:Y:S01]  /*0270*/  @!P3 FMUL R7, R7, 16777216 ;  /* 0x4b8000000707b820 */ /* 0x000fe20000400000 */
[----:B------:R-:W0:Y:S01]  /*0280*/  MUFU.RCP R6, R14 ;  /* 0x0000000e00067308 */ /* 0x000e220000001000 */
[C---:B------:R-:W-:Y:S02]  /*0290*/  FSEL R15, R2.reuse, 1, P0 ;  /* 0x3f800000020f7808 */ /* 0x040fe40000000000 */
[----:B------:R-:W-:-:S05]  /*02a0*/  FSEL R18, R2, 1, P1 ;  /* 0x3f80000002127808 */ /* 0x000fca0000800000 */
[----:B------:R-:W1:Y:S01]  /*02b0*/  MUFU.RCP R7, R7 ;  /* 0x0000000700077308 */ /* 0x000e620000001000 */
[----:B------:R-:W-:Y:S01]  /*02c0*/  @!P2 FMUL R15, R15, 16777216 ;  /* 0x4b8000000f0fa820 */ /* 0x000fe20000400000 */
[----:B------:R-:W-:-:S03]  /*02d0*/  @!P3 FMUL R18, R18, 16777216 ;  /* 0x4b8000001212b820 */ /* 0x000fc60000400000 */
[----:B0-----:R-:W-:Y:S02]  /*02e0*/  FMUL R6, R6, R15 ;  /* 0x0000000f06067220 */ /* 0x001fe40000400000 */
[----:B------:R-:W2:Y:S01]  /*02f0*/  LDG.E.EL.128 R12, desc[UR4][R12.64] ;  /* 0x000000040c0c7981 */ /* 0x000ea2000c2e1d00 */
[----:B-1----:R-:W-:-:S03]  /*0300*/  FMUL R3, R7, R18 ;  /* 0x0000001207037220 */ /* 0x002fc60000400000 */
[----:B------:R-:W2:Y:S01]  /*0310*/  LDG.E.EL.128 R16, desc[UR4][R16.64] ;  /* 0x0000000410107981 */ /* 0x000ea2000c2e1d00 */
[----:B------:R-:W-:Y:S01]  /*0320*/  FADD R7, R4, 9.9999997473787516356e-06 ;  /* 0x3727c5ac04077421 */ /* 0x000fe20000000000 */
[--C-:B----4-:R-:W-:Y:S01]  /*0330*/  FADD R4, R31, -R11.reuse ;  /* 0x8000000b1f047221 */ /* 0x110fe20000000000 */
[----:B-----5:R-:W-:Y:S01]  /*0340*/  FADD R20, R35, -R11 ;  /* 0x8000000b23147221 */ /* 0x020fe20000000000 */
[--C-:B------:R-:W-:Y:S01]  /*0350*/  FADD R21, R30, -R10.reuse ;  /* 0x8000000a1e157221 */ /* 0x100fe20000000000 */
[----:B------:R-:W-:Y:S01]  /*0360*/  FADD R23, R34, -R10 ;  /* 0x8000000a22177221 */ /* 0x000fe20000000000 */
[----:B------:R3:W0:Y:S01]  /*0370*/  MUFU.SQRT R36, R7 ;  /* 0x0000000700247308 */ /* 0x0006220000002000 */
[C---:B------:R-:W-:Y:S01]  /*0380*/  FMUL R4, R3.reuse, R4 ;  /* 0x0000000403047220 */ /* 0x040fe20000400000 */
[C---:B------:R-:W-:Y:S01]  /*0390*/  FMUL R21, R6.reuse, R21 ;  /* 0x0000001506157220 */ /* 0x040fe20000400000 */
[----:B------:R-:W-:Y:S01]  /*03a0*/  FMUL R23, R6, R23 ;  /* 0x0000001706177220 */ /* 0x000fe20000400000 */
[----:B------:R-:W-:Y:S01]  /*03b0*/  FMUL R10, R3, R20 ;  /* 0x00000014030a7220 */ /* 0x000fe20000400000 */
[----:B---3--:R-:W-:-:S05]  /*03c0*/  IMAD.WIDE R6, R0, 0x4, R24 ;  /* 0x0000000400067825 */ /* 0x008fca00078e0218 */
[----:B------:R-:W3:Y:S01]  /*03d0*/  LDG.E.128 R24, desc[UR4][R6.64+0x800] ;  /* 0x0008000406187981 */ /* 0x000ee2000c1e1d00 */
[C---:B0-----:R-:W-:Y:S02]  /*03e0*/  FSETP.GT.AND P0, PT, R36.reuse, 8.50705917302346158658e+37, PT ;  /* 0x7e8000002400780b */ /* 0x041fe40003f04000 */
[----:B------:R-:W-:-:S11]  /*03f0*/  FSETP.GEU.AND P1, PT, R36, 1.175494350822287508e-38, PT ;  /* 0x008000002400780b */ /* 0x000fd60003f2e000 */
[----:B------:R-:W-:-:S04]  /*0400*/  @P0 FMUL R36, R36, 0.25 ;  /* 0x3e80000024240820 */ /* 0x000fc80000400000 */
[----:B------:R-:W-:-:S04]  /*0410*/  @!P1 FMUL R36, R36, 16777216 ;  /* 0x4b80000024249820 */ /* 0x000fc80000400000 */
[----:B------:R-:W0:Y:S01]  /*0420*/  MUFU.RCP R11, R36 ;  /* 0x00000024000b7308 */ /* 0x000e220000001000 */
[----:B------:R-:W-:Y:S01]  /*0430*/  FADD R5, R5, 9.9999997473787516356e-06 ;  /* 0x3727c5ac05057421 */ /* 0x000fe20000000000 */
[C-C-:B--2---:R-:W-:Y:S01]  /*0440*/  FFMA R4, R15.reuse, R4, R19.reuse ;  /* 0x000000040f047223 */ /* 0x144fe20000000013 */
[----:B------:R-:W-:Y:S01]  /*0450*/  FFMA R10, R15, R10, R19 ;  /* 0x0000000a0f0a7223 */ /* 0x000fe20000000013 */
[C-C-:B------:R-:W-:Y:S01]  /*0460*/  FFMA R3, R14.reuse, R21, R18.reuse ;  /* 0x000000150e037223 */ /* 0x140fe20000000012 */
[----:B------:R-:W-:Y:S02]  /*0470*/  FFMA R15, R14, R23, R18 ;  /* 0x000000170e0f7223 */ /* 0x000fe40000000012 */
[----:B------:R1:W2:Y:S01]  /*0480*/  LDG.E.128 R20, desc[UR4][R6.64] ;  /* 0x0000000406147981 */ /* 0x0002a2000c1e1d00 */
[----:B------:R-:W-:-:S05]  /*0490*/  FSEL R14, R2, 1, P0 ;  /* 0x3f800000020e7808 */ /* 0x000fca0000000000 */
[----:B------:R-:W-:-:S04]  /*04a0*/  @!P1 FMUL R14, R14, 16777216 ;  /* 0x4b8000000e0e9820 */ /* 0x000fc80000400000 */
[----:B0-----:R-:W-:Y:S01]  /*04b0*/  FMUL R11, R11, R14 ;  /* 0x0000000e0b0b7220 */ /* 0x001fe20000400000 */
[----:B------:R-:W-:Y:S01]  /*04c0*/  FADD R32, R32, -R8 ;  /* 0x8000000820207221 */ /* 0x000fe20000000000 */
[----:B------:R-:W0:Y:S01]  /*04d0*/  MUFU.SQRT R14, R5 ;  /* 0x00000005000e7308 */ /* 0x000e220000002000 */
[----:B-1----:R-:W1:Y:S01]  /*04e0*/  LDC.64 R6, c[0x0][0x240] ;  /* 0x00009000ff067b82 */ /* 0x002e620000000a00 */
[C---:B0-----:R-:W-:Y:S02]  /*04f0*/  FSETP.GT.AND P0, PT, R14.reuse, 8.50705917302346158658e+37, PT ;  /* 0x7e8000000e00780b */ /* 0x041fe40003f04000 */
[----:B------:R-:W-:-:S11]  /*0500*/  FSETP.GEU.AND P1, PT, R14, 1.175494350822287508e-38, PT ;  /* 0x008000000e00780b */ /* 0x000fd60003f2e000 */
[----:B------:R-:W-:-:S04]  /*0510*/  @P0 FMUL R14, R14, 0.25 ;  /* 0x3e8000000e0e0820 */ /* 0x000fc80000400000 */
[----:B------:R-:W-:-:S06]  /*0520*/  @!P1 FMUL R14, R14, 16777216 ;  /* 0x4b8000000e0e9820 */ /* 0x000fcc0000400000 */
[----:B------:R-:W0:Y:S01]  /*0530*/  MUFU.RCP R14, R14 ;  /* 0x0000000e000e7308 */ /* 0x000e220000001000 */
[----:B------:R-:W-:Y:S01]  /*0540*/  FSEL R19, R2, 1, P0 ;  /* 0x3f80000002137808 */ /* 0x000fe20000000000 */
[----:B------:R-:W-:-:S04]  /*0550*/  FMUL R5, R11, R32 ;  /* 0x000000200b057220 */ /* 0x000fc80000400000 */
[----:B------:R-:W-:Y:S01]  /*0560*/  @!P1 FMUL R19, R19, 16777216 ;  /* 0x4b80000013139820 */ /* 0x000fe20000400000 */
[--C-:B------:R-:W-:Y:S01]  /*0570*/  FADD R33, R33, -R9.reuse ;  /* 0x8000000921217221 */ /* 0x100fe20000000000 */
[----:B------:R-:W-:Y:S01]  /*0580*/  FADD R28, R28, -R8 ;  /* 0x800000081c1c7221 */ /* 0x000fe20000000000 */
[----:B------:R-:W-:Y:S01]  /*0590*/  FADD R29, R29, -R9 ;  /* 0x800000091d1d7221 */ /* 0x000fe20000000000 */
[----:B------:R-:W-:Y:S01]  /*05a0*/  FFMA R5, R12, R5, R16 ;  /* 0x000000050c057223 */ /* 0x000fe20000000010 */
[----:B0-----:R-:W-:Y:S01]  /*05b0*/  FMUL R2, R14, R19 ;  /* 0x000000130e027220 */ /* 0x001fe20000400000 */
[----:B------:R-:W-:-:S03]  /*05c0*/  FMUL R11, R11, R28 ;  /* 0x0000001c0b0b7220 */ /* 0x000fc60000400000 */
[C---:B------:R-:W-:Y:S01]  /*05d0*/  FMUL R8, R2.reuse, R33 ;  /* 0x0000002102087220 */ /* 0x040fe20000400000 */
[----:B------:R-:W-:Y:S01]  /*05e0*/  FMUL R2, R2, R29 ;  /* 0x0000001d02027220 */ /* 0x000fe20000400000 */
[----:B------:R-:W-:Y:S02]  /*05f0*/  FFMA R11, R12, R11, R16 ;  /* 0x0000000b0c0b7223 */ /* 0x000fe40000000010 */
[C-C-:B------:R-:W-:Y:S01]  /*0600*/  FFMA R8, R13.reuse, R8, R17.reuse ;  /* 0x000000080d087223 */ /* 0x140fe20000000011 */
[----:B------:R-:W-:Y:S01]  /*0610*/  FFMA R2, R13, R2, R17 ;  /* 0x000000020d027223 */ /* 0x000fe20000000011 */
[----:B---3--:R-:W-:Y:S01]  /*0620*/  FSETP.GEU.AND P5, PT, R3, -R26, PT ;  /* 0x8000001a0300720b */ /* 0x008fe20003fae000 */
[----:B------:R-:W-:Y:S01]  /*0630*/  FADD R3, R26, R3 ;  /* 0x000000031a037221 */ /* 0x000fe20000000000 */
[----:B------:R-:W-:Y:S01]  /*0640*/  FSETP.GEU.AND P3, PT, R11, -R24, PT ;  /* 0x800000180b00720b */ /* 0x000fe20003f6e000 */
[----:B------:R-:W-:Y:S01]  /*0650*/  FADD R24, R24, R11 ;  /* 0x0000000b18187221 */ /* 0x000fe20000000000 */
[----:B------:R-:W-:Y:S01]  /*0660*/  FSETP.GEU.AND P4, PT, R2, -R25, PT ;  /* 0x800000190200720b */ /* 0x000fe20003f8e000 */
[----:B------:R-:W-:Y:S01]  /*0670*/  FADD R2, R25, R2 ;  /* 0x0000000219027221 */ /* 0x000fe20000000000 */
[----:B-1----:R-:W-:Y:S01]  /*0680*/  IMAD.WIDE R6, R0, 0x4, R6 ;  /* 0x0000000400067825 */ /* 0x002fe200078e0206 */
[----:B------:R-:W-:-:S02]  /*0690*/  SEL R26, R3, RZ, P5 ;  /* 0x000000ff031a7207 */ /* 0x000fc40002800000 */
[----:B------:R-:W-:Y:S02]  /*06a0*/  SEL R24, R24, RZ, P3 ;  /* 0x000000ff18187207 */ /* 0x000fe40001800000 */
[----:B------:R-:W-:Y:S02]  /*06b0*/  SEL R25, R2, RZ, P4 ;  /* 0x000000ff02197207 */ /* 0x000fe40002000000 */
[----:B--2---:R-:W-:Y:S01]  /*06c0*/  FSETP.GEU.AND P6, PT, R5, -R20, PT ;  /* 0x800000140500720b */ /* 0x004fe20003fce000 */
[----:B------:R-:W-:Y:S01]  /*06d0*/  FADD R5, R20, R5 ;  /* 0x0000000514057221 */ /* 0x000fe20000000000 */
[----:B------:R-:W-:Y:S01]  /*06e0*/  FSETP.GEU.AND P0, PT, R8, -R21, PT ;  /* 0x800000150800720b */ /* 0x000fe20003f0e000 */
[----:B------:R-:W-:Y:S01]  /*06f0*/  FADD R9, R21, R8 ;  /* 0x0000000815097221 */ /* 0x000fe20000000000 */
[----:B------:R-:W-:Y:S02]  /*0700*/  FSETP.GEU.AND P1, PT, R15, -R22, PT ;  /* 0x800000160f00720b */ /* 0x000fe40003f2e000 */
[----:B------:R-:W-:Y:S01]  /*0710*/  SEL R8, R5, RZ, P6 ;  /* 0x000000ff05087207 */ /* 0x000fe20003000000 */
[----:B------:R-:W-:Y:S01]  /*0720*/  FADD R15, R22, R15 ;  /* 0x0000000f160f7221 */ /* 0x000fe20000000000 */
[----:B------:R-:W-:Y:S01]  /*0730*/  FSETP.GEU.AND P2, PT, R10, -R23, PT ;  /* 0x800000170a00720b */ /* 0x000fe20003f4e000 */
[----:B------:R-:W-:Y:S01]  /*0740*/  FADD R23, R23, R10 ;  /* 0x0000000a17177221 */ /* 0x000fe20000000000 */
[----:B------:R-:W-:Y:S01]  /*0750*/  FSETP.GEU.AND P6, PT, R4, -R27, PT ;  /* 0x8000001b0400720b */ /* 0x000fe20003fce000 */
[----:B------:R-:W-:Y:S01]  /*0760*/  FADD R4, R27, R4 ;  /* 0x000000041b047221 */ /* 0x000fe20000000000 */
[----:B------:R-:W-:-:S02]  /*0770*/  SEL R9, R9, RZ, P0 ;  /* 0x000000ff09097207 */ /* 0x000fc40000000000 */
[----:B------:R-:W-:Y:S02]  /*0780*/  SEL R10, R15, RZ, P1 ;  /* 0x000000ff0f0a7207 */ /* 0x000fe40000800000 */
[----:B------:R-:W-:Y:S02]  /*0790*/  SEL R11, R23, RZ, P2 ;  /* 0x000000ff170b7207 */ /* 0x000fe40001000000 */
[----:B------:R-:W-:-:S03]  /*07a0*/  SEL R27, R4, RZ, P6 ;  /* 0x000000ff041b7207 */ /* 0x000fc60003000000 */
[----:B------:R-:W-:Y:S04]  /*07b0*/  STG.E.128 desc[UR4][R6.64], R8 ;  /* 0x0000000806007986 */ /* 0x000fe8000c101d04 */
[----:B------:R-:W-:Y:S01]  /*07c0*/  STG.E.128 desc[UR4][R6.64+0x800], R24 ;  /* 0x0008001806007986 */ /* 0x000fe2000c101d04 */
[----:B------:R-:W-:Y:S05]  /*07d0*/  EXIT ;  /* 0x000000000000794d */ /* 0x000fea0003800000 */
.L_x_0:
[----:B------:R-:W-:-:S00]  /*07e0*/  BRA `(.L_x_0) ;  /* 0xfffffffc00fc7947 */ /* 0x000fc0000383ffff */
[----:B------:R-:W-:-:S00]  /*07f0*/  NOP ;  /* 0x0000000000007918 */ /* 0x000fc00000000000 */
        /* <DEDUP_REMOVED lines=8> */
.L_x_1:


//--------------------- .nv.global.init           --------------------------
	.section	.nv.global.init,"aw",@progbits
.nv.global.init:
	.type		_$_str,@object
	.size		_$_str,(_$_str_$_2 - _$_str)
_$_str:
        /*0000*/ 	.byte	0x5f, 0x5f, 0x43, 0x55, 0x44, 0x41, 0x5f, 0x46, 0x54, 0x5a, 0x00
	.type		_$_str_$_2,@object
	.size		_$_str_$_2,(.L_1 - _$_str_$_2)
_$_str_$_2:
        /*000b*/ 	.byte	0x5f, 0x5f, 0x43, 0x55, 0x44, 0x41, 0x5f, 0x50, 0x52, 0x45, 0x43, 0x5f, 0x53, 0x51, 0x52, 0x54
        /*001b*/ 	.byte	0x00
.L_1:


//--------------------- .nv.constant0.triton_poi_fused__native_batch_norm_legit_no_training_add_relu_9 --------------------------
	.section	.nv.constant0.triton_poi_fused__native_batch_norm_legit_no_training_add_relu_9,"a",@progbits
	.sectionflags	@""
	.align	4
.nv.constant0.triton_poi_fused__native_batch_norm_legit_no_training_add_relu_9:
	.zero		588
